//
// Generated by NVIDIA NVVM Compiler
//
// Compiler Build ID: CL-36424714
// Cuda compilation tools, release 13.0, V13.0.88
// Based on NVVM 20.0.0
//

.version 9.0
.target sm_100
.address_size 64

	// .globl	_Z10islow_cudaPiS_

.visible .entry _Z10islow_cudaPiS_(
	.param .u64 .ptr .align 1 _Z10islow_cudaPiS__param_0,
	.param .u64 .ptr .align 1 _Z10islow_cudaPiS__param_1
)
{
	.reg .pred 	%p<3>;
	.reg .b32 	%r<53>;
	.reg .b64 	%rd<110>;

	ld.param.u64 	%rd9, [_Z10islow_cudaPiS__param_0];
	ld.param.u64 	%rd10, [_Z10islow_cudaPiS__param_1];
	cvta.to.global.u64 	%rd11, %rd9;
	cvta.to.global.u64 	%rd12, %rd10;
	mov.u32 	%r6, %ctaid.x;
	mov.u32 	%r7, %ntid.x;
	mov.u32 	%r8, %tid.x;
	mad.lo.s32 	%r9, %r6, %r7, %r8;
	shl.b32 	%r10, %r9, 6;
	mul.wide.s32 	%rd13, %r10, 4;
	add.s64 	%rd107, %rd11, %rd13;
	add.s64 	%rd109, %rd12, %rd13;
	mov.b32 	%r51, 0;
	mov.u64 	%rd108, %rd109;
$L__BB0_1:
	ld.global.u32 	%r11, [%rd107];
	ld.global.u32 	%r12, [%rd107+28];
	add.s32 	%r13, %r12, %r11;
	cvt.s64.s32 	%rd14, %r13;
	ld.global.u32 	%r14, [%rd107+4];
	ld.global.u32 	%r15, [%rd107+24];
	add.s32 	%r16, %r15, %r14;
	cvt.s64.s32 	%rd15, %r16;
	ld.global.u32 	%r17, [%rd107+8];
	ld.global.u32 	%r18, [%rd107+20];
	add.s32 	%r19, %r18, %r17;
	cvt.s64.s32 	%rd16, %r19;
	ld.global.u32 	%r20, [%rd107+12];
	ld.global.u32 	%r21, [%rd107+16];
	add.s32 	%r22, %r21, %r20;
	cvt.s64.s32 	%rd17, %r22;
	add.s64 	%rd18, %rd17, %rd14;
	sub.s64 	%rd19, %rd14, %rd17;
	add.s64 	%rd20, %rd16, %rd15;
	sub.s64 	%rd21, %rd15, %rd16;
	sub.s32 	%r23, %r11, %r12;
	cvt.s64.s32 	%rd22, %r23;
	sub.s32 	%r24, %r14, %r15;
	cvt.s64.s32 	%rd23, %r24;
	sub.s32 	%r25, %r17, %r18;
	cvt.s64.s32 	%rd24, %r25;
	sub.s32 	%r26, %r20, %r21;
	cvt.s64.s32 	%rd25, %r26;
	cvt.u32.u64 	%r27, %rd20;
	cvt.u32.u64 	%r28, %rd18;
	add.s32 	%r29, %r28, %r27;
	shl.b32 	%r30, %r29, 2;
	add.s32 	%r31, %r30, -4096;
	st.global.u32 	[%rd108], %r31;
	sub.s32 	%r32, %r28, %r27;
	shl.b32 	%r33, %r32, 2;
	st.global.u32 	[%rd108+16], %r33;
	add.s64 	%rd26, %rd19, %rd21;
	mad.lo.s64 	%rd27, %rd26, 4433, 1024;
	mad.lo.s64 	%rd28, %rd19, 6270, %rd27;
	shr.u64 	%rd29, %rd28, 11;
	st.global.u32 	[%rd108+8], %rd29;
	mad.lo.s64 	%rd30, %rd21, 8796093007071, %rd27;
	shr.u64 	%rd31, %rd30, 11;
	st.global.u32 	[%rd108+24], %rd31;
	add.s64 	%rd32, %rd24, %rd22;
	add.s64 	%rd33, %rd25, %rd23;
	add.s64 	%rd34, %rd33, %rd32;
	mad.lo.s64 	%rd35, %rd34, 9633, 1024;
	mad.lo.s64 	%rd36, %rd32, -3196, %rd35;
	mad.lo.s64 	%rd37, %rd33, -16069, %rd35;
	add.s64 	%rd38, %rd25, %rd22;
	mul.lo.s64 	%rd39, %rd38, -7373;
	mul.wide.s32 	%rd40, %r23, 12299;
	mul.wide.s32 	%rd41, %r26, 2446;
	add.s64 	%rd42, %rd39, %rd40;
	add.s64 	%rd43, %rd42, %rd36;
	add.s64 	%rd44, %rd39, %rd41;
	add.s64 	%rd45, %rd44, %rd37;
	add.s64 	%rd46, %rd24, %rd23;
	mul.lo.s64 	%rd47, %rd46, -20995;
	mul.wide.s32 	%rd48, %r24, 25172;
	mul.wide.s32 	%rd49, %r25, 16819;
	add.s64 	%rd50, %rd47, %rd48;
	add.s64 	%rd51, %rd50, %rd37;
	add.s64 	%rd52, %rd47, %rd49;
	add.s64 	%rd53, %rd52, %rd36;
	shr.u64 	%rd54, %rd43, 11;
	st.global.u32 	[%rd108+4], %rd54;
	shr.u64 	%rd55, %rd51, 11;
	st.global.u32 	[%rd108+12], %rd55;
	shr.u64 	%rd56, %rd53, 11;
	st.global.u32 	[%rd108+20], %rd56;
	shr.u64 	%rd57, %rd45, 11;
	st.global.u32 	[%rd108+28], %rd57;
	add.s64 	%rd107, %rd107, 32;
	add.s64 	%rd108, %rd108, 32;
	add.s32 	%r51, %r51, 1;
	setp.ne.s32 	%p1, %r51, 8;
	@%p1 bra 	$L__BB0_1;
	mov.b32 	%r52, 0;
$L__BB0_3:
	ld.global.u32 	%r35, [%rd109];
	ld.global.u32 	%r36, [%rd109+224];
	add.s32 	%r37, %r36, %r35;
	cvt.s64.s32 	%rd58, %r37;
	ld.global.u32 	%r38, [%rd109+32];
	ld.global.u32 	%r39, [%rd109+192];
	add.s32 	%r40, %r39, %r38;
	cvt.s64.s32 	%rd59, %r40;
	ld.global.u32 	%r41, [%rd109+64];
	ld.global.u32 	%r42, [%rd109+160];
	add.s32 	%r43, %r42, %r41;
	cvt.s64.s32 	%rd60, %r43;
	ld.global.u32 	%r44, [%rd109+96];
	ld.global.u32 	%r45, [%rd109+128];
	add.s32 	%r46, %r45, %r44;
	cvt.s64.s32 	%rd61, %r46;
	add.s64 	%rd62, %rd58, %rd61;
	add.s64 	%rd63, %rd62, 2;
	sub.s64 	%rd64, %rd58, %rd61;
	add.s64 	%rd65, %rd60, %rd59;
	sub.s64 	%rd66, %rd59, %rd60;
	sub.s32 	%r47, %r35, %r36;
	cvt.s64.s32 	%rd67, %r47;
	sub.s32 	%r48, %r38, %r39;
	cvt.s64.s32 	%rd68, %r48;
	sub.s32 	%r49, %r41, %r42;
	cvt.s64.s32 	%rd69, %r49;
	sub.s32 	%r50, %r44, %r45;
	cvt.s64.s32 	%rd70, %r50;
	add.s64 	%rd71, %rd63, %rd65;
	shr.u64 	%rd72, %rd71, 2;
	st.global.u32 	[%rd109], %rd72;
	sub.s64 	%rd73, %rd63, %rd65;
	shr.u64 	%rd74, %rd73, 2;
	st.global.u32 	[%rd109+128], %rd74;
	add.s64 	%rd75, %rd64, %rd66;
	mad.lo.s64 	%rd76, %rd75, 4433, 16384;
	mad.lo.s64 	%rd77, %rd64, 6270, %rd76;
	shr.u64 	%rd78, %rd77, 15;
	st.global.u32 	[%rd109+64], %rd78;
	mad.lo.s64 	%rd79, %rd66, 140737488340191, %rd76;
	shr.u64 	%rd80, %rd79, 15;
	st.global.u32 	[%rd109+192], %rd80;
	add.s64 	%rd81, %rd69, %rd67;
	add.s64 	%rd82, %rd70, %rd68;
	add.s64 	%rd83, %rd82, %rd81;
	mad.lo.s64 	%rd84, %rd83, 9633, 16384;
	mad.lo.s64 	%rd85, %rd81, -3196, %rd84;
	mad.lo.s64 	%rd86, %rd82, -16069, %rd84;
	add.s64 	%rd87, %rd70, %rd67;
	mul.lo.s64 	%rd88, %rd87, -7373;
	mul.wide.s32 	%rd89, %r47, 12299;
	mul.wide.s32 	%rd90, %r50, 2446;
	add.s64 	%rd91, %rd88, %rd89;
	add.s64 	%rd92, %rd91, %rd85;
	add.s64 	%rd93, %rd88, %rd90;
	add.s64 	%rd94, %rd93, %rd86;
	add.s64 	%rd95, %rd69, %rd68;
	mul.lo.s64 	%rd96, %rd95, -20995;
	mul.wide.s32 	%rd97, %r48, 25172;
	mul.wide.s32 	%rd98, %r49, 16819;
	add.s64 	%rd99, %rd96, %rd97;
	add.s64 	%rd100, %rd99, %rd86;
	add.s64 	%rd101, %rd96, %rd98;
	add.s64 	%rd102, %rd101, %rd85;
	shr.u64 	%rd103, %rd92, 15;
	st.global.u32 	[%rd109+32], %rd103;
	shr.u64 	%rd104, %rd100, 15;
	st.global.u32 	[%rd109+96], %rd104;
	shr.u64 	%rd105, %rd102, 15;
	st.global.u32 	[%rd109+160], %rd105;
	shr.u64 	%rd106, %rd94, 15;
	st.global.u32 	[%rd109+224], %rd106;
	add.s64 	%rd109, %rd109, 4;
	add.s32 	%r52, %r52, -1;
	setp.ne.s32 	%p2, %r52, -8;
	@%p2 bra 	$L__BB0_3;
	ret;

}


// ===== COMPILED SASS (sm_100) =====

	.target	sm_100

	.elftype	@"ET_EXEC"


//--------------------- .note.nv.tkinfo           --------------------------
	.section	.note.nv.tkinfo,"",@"SHT_NOTE"
	.sectionflags	@"SHF_NOTE_NV_TKINFO"
	.tkinfo
        /*0018*/ 	.word	0x00000002
        /*0030*/ 	.string	""
        /*0030*/ 	.string	"ptxas"
        /*0030*/ 	.string	"Cuda compilation tools, release 13.0, V13.0.88"
        /*0030*/ 	.string	"Build cuda_13.0.r13.0/compiler.36424714_0"
        /*0030*/ 	.string	"-arch sm_100 -m 64 "



//--------------------- .note.nv.cuinfo           --------------------------
	.section	.note.nv.cuinfo,"",@"SHT_NOTE"
	.sectionflags	@"SHF_NOTE_NV_CUINFO"
        /*0018*/ 	.short	0x0002
        /*001a*/ 	.short	0x0064
        /*001c*/ 	.short	0x0082
	.zero		2


//--------------------- .nv.info                  --------------------------
	.section	.nv.info,"",@"SHT_CUDA_INFO"
	.align	4


	//----- nvinfo : EIATTR_REGCOUNT
	.align		4
        /*0000*/ 	.byte	0x04, 0x2f
        /*0002*/ 	.short	(.L_1 - .L_0)
	.align		4
.L_0:
        /*0004*/ 	.word	index@(_Z10islow_cudaPiS_)
        /*0008*/ 	.word	0x00000020


	//----- nvinfo : EIATTR_FRAME_SIZE
	.align		4
.L_1:
        /*000c*/ 	.byte	0x04, 0x11
        /*000e*/ 	.short	(.L_3 - .L_2)
	.align		4
.L_2:
        /*0010*/ 	.word	index@(_Z10islow_cudaPiS_)
        /*0014*/ 	.word	0x00000000


	//----- nvinfo : EIATTR_MIN_STACK_SIZE
	.align		4
.L_3:
        /*0018*/ 	.byte	0x04, 0x12
        /*001a*/ 	.short	(.L_5 - .L_4)
	.align		4
.L_4:
        /*001c*/ 	.word	index@(_Z10islow_cudaPiS_)
        /*0020*/ 	.word	0x00000000
.L_5:


//--------------------- .nv.compat                --------------------------
	.section	.nv.compat,"",@"SHT_CUDA_COMPAT_INFO"
	.align	4
        /*0000*/ 	.byte	0x02, 0x09, 0x00, 0x00, 0x02, 0x02, 0x01, 0x00, 0x02, 0x05, 0x05, 0x00, 0x03, 0x07, 0x01, 0x01
        /*0010*/ 	.byte	0x02, 0x03, 0x00, 0x00, 0x02, 0x06, 0x01, 0x00, 0x04, 0x0b, 0x08, 0x00, 0x09, 0x00, 0x00, 0x00
        /*0020*/ 	.byte	0x00, 0x00, 0x00, 0x00


//--------------------- .nv.info._Z10islow_cudaPiS_ --------------------------
	.section	.nv.info._Z10islow_cudaPiS_,"",@"SHT_CUDA_INFO"
	.sectionflags	@""
	.align	4


	//----- nvinfo : EIATTR_CUDA_API_VERSION
	.align		4
        /*0000*/ 	.byte	0x04, 0x37
        /*0002*/ 	.short	(.L_7 - .L_6)
.L_6:
        /*0004*/ 	.word	0x00000082


	//----- nvinfo : EIATTR_KPARAM_INFO
	.align		4
.L_7:
        /*0008*/ 	.byte	0x04, 0x17
        /*000a*/ 	.short	(.L_9 - .L_8)
.L_8:
        /*000c*/ 	.word	0x00000000
        /*0010*/ 	.short	0x0001
        /*0012*/ 	.short	0x0008
        /*0014*/ 	.byte	0x00, 0xf5, 0x21, 0x00


	//----- nvinfo : EIATTR_KPARAM_INFO
	.align		4
.L_9:
        /*0018*/ 	.byte	0x04, 0x17
        /*001a*/ 	.short	(.L_11 - .L_10)
.L_10:
        /*001c*/ 	.word	0x00000000
        /*0020*/ 	.short	0x0000
        /*0022*/ 	.short	0x0000
        /*0024*/ 	.byte	0x00, 0xf5, 0x21, 0x00


	//----- nvinfo : EIATTR_SPARSE_MMA_MASK
	.align		4
.L_11:
        /*0028*/ 	.byte	0x03, 0x50
        /*002a*/ 	.short	0x0000


	//----- nvinfo : EIATTR_MAXREG_COUNT
	.align		4
        /*002c*/ 	.byte	0x03, 0x1b
        /*002e*/ 	.short	0x00ff


	//----- nvinfo : EIATTR_MERCURY_ISA_VERSION
	.align		4
        /*0030*/ 	.byte	0x03, 0x5f
        /*0032*/ 	.short	0x0101


	//----- nvinfo : EIATTR_VRC_CTA_INIT_COUNT
	.align		4
        /*0034*/ 	.byte	0x02, 0x4a
	.zero		1
	.zero		1


	//----- nvinfo : EIATTR_EXIT_INSTR_OFFSETS
	.align		4
        /*0038*/ 	.byte	0x04, 0x1c
        /*003a*/ 	.short	(.L_13 - .L_12)


	//   ....[0]....
.L_12:
        /*003c*/ 	.word	0x00000e90


	//----- nvinfo : EIATTR_CBANK_PARAM_SIZE
	.align		4
.L_13:
        /*0040*/ 	.byte	0x03, 0x19
        /*0042*/ 	.short	0x0010


	//----- nvinfo : EIATTR_PARAM_CBANK
	.align		4
        /*0044*/ 	.byte	0x04, 0x0a
        /*0046*/ 	.short	(.L_15 - .L_14)
	.align		4
.L_14:
        /*0048*/ 	.word	index@(.nv.constant0._Z10islow_cudaPiS_)
        /*004c*/ 	.short	0x0380
        /*004e*/ 	.short	0x0010


	//----- nvinfo : EIATTR_SW_WAR
	.align		4
.L_15:
        /*0050*/ 	.byte	0x04, 0x36
        /*0052*/ 	.short	(.L_17 - .L_16)
.L_16:
        /*0054*/ 	.word	0x00000008
.L_17:


//--------------------- .nv.callgraph             --------------------------
	.section	.nv.callgraph,"",@"SHT_CUDA_CALLGRAPH"
	.align	4
	.sectionentsize	8
	.align		4
        /*0000*/ 	.word	0x00000000
	.align		4
        /*0004*/ 	.word	0xffffffff
	.align		4
        /*0008*/ 	.word	0x00000000
	.align		4
        /*000c*/ 	.word	0xfffffffe
	.align		4
        /*0010*/ 	.word	0x00000000
	.align		4
        /*0014*/ 	.word	0xfffffffd
	.align		4
        /*0018*/ 	.word	0x00000000
	.align		4
        /*001c*/ 	.word	0xfffffffc


//--------------------- .text._Z10islow_cudaPiS_  --------------------------
	.section	.text._Z10islow_cudaPiS_,"ax",@progbits
	.align	128
        .global         _Z10islow_cudaPiS_
        .type           _Z10islow_cudaPiS_,@function
        .size           _Z10islow_cudaPiS_,(.L_x_3 - _Z10islow_cudaPiS_)
        .other          _Z10islow_cudaPiS_,@"STO_CUDA_ENTRY STV_DEFAULT"
_Z10islow_cudaPiS_:
.text._Z10islow_cudaPiS_:
[----:B------:R-:W-:Y:S01]  /*0000*/  LDC R1, c[0x0][0x37c] ;  /* 0x0000df00ff017b82 */ /* 0x000fe20000000800 */
[----:B------:R-:W0:Y:S07]  /*0010*/  S2R R5, SR_TID.X ;  /* 0x0000000000057919 */ /* 0x000e2e0000002100 */
[----:B------:R-:W0:Y:S01]  /*0020*/  S2UR UR4, SR_CTAID.X ;  /* 0x00000000000479c3 */ /* 0x000e220000002500 */
[----:B------:R-:W1:Y:S07]  /*0030*/  LDCU.64 UR6, c[0x0][0x358] ;  /* 0x00006b00ff0677ac */ /* 0x000e6e0008000a00 */
[----:B------:R-:W0:Y:S08]  /*0040*/  LDC R0, c[0x0][0x360] ;  /* 0x0000d800ff007b82 */ /* 0x000e300000000800 */
[----:B------:R-:W2:Y:S08]  /*0050*/  LDC.64 R2, c[0x0][0x380] ;  /* 0x0000e000ff027b82 */ /* 0x000eb00000000a00 */
[----:B------:R-:W3:Y:S01]  /*0060*/  LDC.64 R6, c[0x0][0x388] ;  /* 0x0000e200ff067b82 */ /* 0x000ee20000000a00 */
[----:B0-----:R-:W-:Y:S01]  /*0070*/  IMAD R0, R0, UR4, R5 ;  /* 0x0000000400007c24 */ /* 0x001fe2000f8e0205 */
[----:B------:R-:W-:-:S03]  /*0080*/  UMOV UR4, URZ ;  /* 0x000000ff00047c82 */ /* 0x000fc60008000000 */
[----:B------:R-:W-:-:S04]  /*0090*/  IMAD.SHL.U32 R5, R0, 0x40, RZ ;  /* 0x0000004000057824 */ /* 0x000fc800078e00ff */
[----:B--2---:R-:W-:-:S04]  /*00a0*/  IMAD.WIDE R2, R5, 0x4, R2 ;  /* 0x0000000405027825 */ /* 0x004fc800078e0202 */
[----:B------:R-:W-:Y:S02]  /*00b0*/  IMAD.MOV.U32 R11, RZ, RZ, R3 ;  /* 0x000000ffff0b7224 */ /* 0x000fe400078e0003 */
[----:B------:R-:W-:Y:S02]  /*00c0*/  IMAD.MOV.U32 R10, RZ, RZ, R2 ;  /* 0x000000ffff0a7224 */ /* 0x000fe400078e0002 */
[----:B---3--:R-:W-:-:S04]  /*00d0*/  IMAD.WIDE R6, R5, 0x4, R6 ;  /* 0x0000000405067825 */ /* 0x008fc800078e0206 */
[----:B------:R-:W-:Y:S01]  /*00e0*/  IMAD.MOV.U32 R3, RZ, RZ, R7 ;  /* 0x000000ffff037224 */ /* 0x000fe200078e0007 */
[----:B-1----:R-:W-:-:S07]  /*00f0*/  MOV R0, R6 ;  /* 0x0000000600007202 */ /* 0x002fce0000000f00 */
.L_x_0:
[----:B------:R-:W2:Y:S04]  /*0100*/  LDG.E R20, desc[UR6][R10.64+0x8] ;  /* 0x000008060a147981 */ /* 0x000ea8000c1e1900 */
[----:B0-----:R-:W2:Y:S04]  /*0110*/  LDG.E R21, desc[UR6][R10.64+0x14] ;  /* 0x000014060a157981 */ /* 0x001ea8000c1e1900 */
[----:B------:R-:W3:Y:S04]  /*0120*/  LDG.E R12, desc[UR6][R10.64] ;  /* 0x000000060a0c7981 */ /* 0x000ee8000c1e1900 */
[----:B------:R-:W4:Y:S04]  /*0130*/  LDG.E R2, desc[UR6][R10.64+0x4] ;  /* 0x000004060a027981 */ /* 0x000f28000c1e1900 */
[----:B------:R-:W4:Y:S04]  /*0140*/  LDG.E R23, desc[UR6][R10.64+0x18] ;  /* 0x000018060a177981 */ /* 0x000f28000c1e1900 */
[----:B------:R-:W5:Y:S04]  /*0150*/  LDG.E R19, desc[UR6][R10.64+0xc] ;  /* 0x00000c060a137981 */ /* 0x000f68000c1e1900 */
[----:B------:R-:W5:Y:S04]  /*0160*/  LDG.E R22, desc[UR6][R10.64+0x10] ;  /* 0x000010060a167981 */ /* 0x000f68000c1e1900 */
[----:B------:R-:W3:Y:S01]  /*0170*/  LDG.E R9, desc[UR6][R10.64+0x1c] ;  /* 0x00001c060a097981 */ /* 0x000ee2000c1e1900 */
[----:B------:R-:W-:-:S04]  /*0180*/  UIADD3 UR4, UPT, UPT, UR4, 0x1, URZ ;  /* 0x0000000104047890 */ /* 0x000fc8000fffe0ff */
[----:B------:R-:W-:Y:S01]  /*0190*/  UISETP.NE.AND UP0, UPT, UR4, 0x8, UPT ;  /* 0x000000080400788c */ /* 0x000fe2000bf05270 */
[----:B--2---:R-:W-:-:S05]  /*01a0*/  IMAD.IADD R15, R20, 0x1, R21 ;  /* 0x00000001140f7824 */ /* 0x004fca00078e0215 */
[----:B------:R-:W-:Y:S02]  /*01b0*/  SHF.R.S32.HI R5, RZ, 0x1f, R15 ;  /* 0x0000001fff057819 */ /* 0x000fe4000001140f */
[----:B----4-:R-:W-:-:S04]  /*01c0*/  IADD3 R8, PT, PT, R2, R23, RZ ;  /* 0x0000001702087210 */ /* 0x010fc80007ffe0ff */
[----:B------:R-:W-:Y:S01]  /*01d0*/  IADD3 R29, P1, PT, R8, -R15, RZ ;  /* 0x8000000f081d7210 */ /* 0x000fe20007f3e0ff */
[----:B-----5:R-:W-:Y:S02]  /*01e0*/  IMAD.IADD R24, R19, 0x1, R22 ;  /* 0x0000000113187824 */ /* 0x020fe400078e0216 */
[----:B---3--:R-:W-:-:S03]  /*01f0*/  IMAD.IADD R13, R12, 0x1, R9 ;  /* 0x000000010c0d7824 */ /* 0x008fc600078e0209 */
[----:B------:R-:W-:Y:S02]  /*0200*/  SHF.R.S32.HI R14, RZ, 0x1f, R24 ;  /* 0x0000001fff0e7819 */ /* 0x000fe40000011418 */
[C---:B------:R-:W-:Y:S02]  /*0210*/  IADD3 R4, P0, PT, R13.reuse, -R24, RZ ;  /* 0x800000180d047210 */ /* 0x040fe40007f1e0ff */
[C---:B------:R-:W-:Y:S02]  /*0220*/  LEA.HI.X.SX32 R18, R8.reuse, ~R5, 0x1, P1 ;  /* 0x8000000508127211 */ /* 0x040fe400008f0eff */
[----:B------:R-:W-:Y:S02]  /*0230*/  LEA.HI.X.SX32 R5, R13, ~R14, 0x1, P0 ;  /* 0x8000000e0d057211 */ /* 0x000fe400000f0eff */
[----:B------:R-:W-:Y:S01]  /*0240*/  IADD3 R8, PT, PT, R8, R15, RZ ;  /* 0x0000000f08087210 */ /* 0x000fe20007ffe0ff */
[----:B------:R-:W-:Y:S01]  /*0250*/  HFMA2 R15, -RZ, RZ, 0, 0 ;  /* 0x00000000ff0f7431 */ /* 0x000fe200000001ff */
[----:B------:R-:W-:Y:S01]  /*0260*/  IADD3 R17, P0, PT, R29, R4, RZ ;  /* 0x000000041d117210 */ /* 0x000fe20007f1e0ff */
[----:B------:R-:W-:-:S04]  /*0270*/  IMAD.MOV.U32 R14, RZ, RZ, 0x400 ;  /* 0x00000400ff0e7424 */ /* 0x000fc800078e00ff */
[----:B------:R-:W-:-:S04]  /*0280*/  IMAD.X R16, R18, 0x1, R5, P0 ;  /* 0x0000000112107824 */ /* 0x000fc800000e0605 */
[----:B------:R-:W-:Y:S02]  /*0290*/  IMAD R25, R16, 0x1151, RZ ;  /* 0x0000115110197824 */ /* 0x000fe400078e02ff */
[----:B------:R-:W-:Y:S01]  /*02a0*/  IMAD.WIDE.U32 R16, R17, 0x1151, R14 ;  /* 0x0000115111107825 */ /* 0x000fe200078e000e */
[----:B------:R-:W-:-:S03]  /*02b0*/  IADD3 R9, PT, PT, R12, -R9, RZ ;  /* 0x800000090c097210 */ /* 0x000fc60007ffe0ff */
[----:B------:R-:W-:Y:S02]  /*02c0*/  IMAD.IADD R13, R13, 0x1, R24 ;  /* 0x000000010d0d7824 */ /* 0x000fe400078e0218 */
[----:B------:R-:W-:Y:S02]  /*02d0*/  IMAD.IADD R17, R17, 0x1, R25 ;  /* 0x0000000111117824 */ /* 0x000fe400078e0219 */
[----:B------:R-:W-:Y:S02]  /*02e0*/  IMAD.IADD R2, R2, 0x1, -R23 ;  /* 0x0000000102027824 */ /* 0x000fe400078e0a17 */
[C---:B------:R-:W-:Y:S01]  /*02f0*/  IMAD.IADD R12, R8.reuse, 0x1, R13 ;  /* 0x00000001080c7824 */ /* 0x040fe200078e020d */
[----:B------:R-:W-:Y:S01]  /*0300*/  IADD3 R8, PT, PT, -R8, R13, RZ ;  /* 0x0000000d08087210 */ /* 0x000fe20007ffe1ff */
[----:B------:R-:W-:Y:S01]  /*0310*/  IMAD R23, R5, 0x187e, RZ ;  /* 0x0000187e05177824 */ /* 0x000fe200078e02ff */
[----:B------:R-:W-:Y:S01]  /*0320*/  IADD3 R20, PT, PT, R20, -R21, RZ ;  /* 0x8000001514147210 */ /* 0x000fe20007ffe0ff */
[----:B------:R-:W-:Y:S01]  /*0330*/  IMAD.WIDE.U32 R4, R4, 0x187e, R16 ;  /* 0x0000187e04047825 */ /* 0x000fe200078e0010 */
[----:B------:R-:W-:-:S03]  /*0340*/  LEA R27, R12, 0xfffff000, 0x2 ;  /* 0xfffff0000c1b7811 */ /* 0x000fc600078e10ff */
[----:B------:R-:W-:Y:S01]  /*0350*/  IMAD.IADD R22, R19, 0x1, -R22 ;  /* 0x0000000113167824 */ /* 0x000fe200078e0a16 */
[----:B------:R-:W-:Y:S01]  /*0360*/  SHF.L.U32 R24, R8, 0x2, RZ ;  /* 0x0000000208187819 */ /* 0x000fe200000006ff */
[----:B------:R-:W-:Y:S01]  /*0370*/  IMAD.IADD R5, R5, 0x1, R23 ;  /* 0x0000000105057824 */ /* 0x000fe200078e0217 */
[----:B------:R-:W-:Y:S01]  /*0380*/  IADD3 R8, P0, PT, R9, R20, RZ ;  /* 0x0000001409087210 */ /* 0x000fe20007f1e0ff */
[----:B------:R-:W-:Y:S01]  /*0390*/  IMAD.MOV.U32 R12, RZ, RZ, R6 ;  /* 0x000000ffff0c7224 */ /* 0x000fe200078e0006 */
[----:B------:R-:W-:Y:S01]  /*03a0*/  SHF.R.S32.HI R6, RZ, 0x1f, R9 ;  /* 0x0000001fff067819 */ /* 0x000fe20000011409 */
[----:B------:R-:W-:Y:S01]  /*03b0*/  IMAD.MOV.U32 R13, RZ, RZ, R7 ;  /* 0x000000ffff0d7224 */ /* 0x000fe200078e0007 */
[----:B------:R-:W-:Y:S02]  /*03c0*/  SHF.R.S32.HI R7, RZ, 0x1f, R2 ;  /* 0x0000001fff077819 */ /* 0x000fe40000011402 */
[----:B------:R-:W-:Y:S02]  /*03d0*/  IADD3 R25, P1, PT, R2, R22, RZ ;  /* 0x0000001602197210 */ /* 0x000fe40007f3e0ff */
[----:B------:R-:W-:-:S02]  /*03e0*/  SHF.R.S32.HI R21, RZ, 0x1f, R20 ;  /* 0x0000001fff157819 */ /* 0x000fc40000011414 */
[----:B------:R-:W-:Y:S02]  /*03f0*/  SHF.R.S32.HI R23, RZ, 0x1f, R22 ;  /* 0x0000001fff177819 */ /* 0x000fe40000011416 */
[----:B------:R-:W-:Y:S01]  /*0400*/  SHF.R.U64 R5, R4, 0xb, R5 ;  /* 0x0000000b04057819 */ /* 0x000fe20000001205 */
[----:B------:R-:W-:Y:S01]  /*0410*/  IMAD.X R19, R6, 0x1, R21, P0 ;  /* 0x0000000106137824 */ /* 0x000fe200000e0615 */
[----:B------:R-:W-:Y:S01]  /*0420*/  IADD3 R26, P2, PT, R25, R8, RZ ;  /* 0x00000008191a7210 */ /* 0x000fe20007f5e0ff */
[----:B------:R-:W-:-:S04]  /*0430*/  IMAD.X R4, R7, 0x1, R23, P1 ;  /* 0x0000000107047824 */ /* 0x000fc800008e0617 */
[----:B------:R-:W-:Y:S01]  /*0440*/  IMAD.WIDE.U32 R14, R26, 0x25a1, R14 ;  /* 0x000025a11a0e7825 */ /* 0x000fe200078e000e */
[----:B------:R-:W-:Y:S01]  /*0450*/  IADD3.X R26, PT, PT, R4, R19, RZ, P2, !PT ;  /* 0x00000013041a7210 */ /* 0x000fe200017fe4ff */
[----:B------:R0:W-:Y:S02]  /*0460*/  STG.E desc[UR6][R12.64], R27 ;  /* 0x0000001b0c007986 */ /* 0x0001e4000c101906 */
[----:B------:R-:W-:Y:S02]  /*0470*/  IMAD R18, R18, -0x3b21, RZ ;  /* 0xffffc4df12127824 */ /* 0x000fe400078e02ff */
[----:B------:R-:W-:-:S04]  /*0480*/  IMAD.WIDE.U32 R16, R29, -0x3b21, R16 ;  /* 0xffffc4df1d107825 */ /* 0x000fc800078e0010 */
[----:B0-----:R-:W-:-:S04]  /*0490*/  IMAD R27, R26, 0x25a1, RZ ;  /* 0x000025a11a1b7824 */ /* 0x001fc800078e02ff */
[----:B------:R-:W-:Y:S02]  /*04a0*/  IMAD.IADD R15, R15, 0x1, R27 ;  /* 0x000000010f0f7824 */ /* 0x000fe400078e021b */
[----:B------:R-:W-:Y:S02]  /*04b0*/  IMAD R27, R29, 0x7ff, R18 ;  /* 0x000007ff1d1b7824 */ /* 0x000fe400078e0212 */
[----:B------:R-:W-:Y:S02]  /*04c0*/  IMAD R29, R19, -0xc7c, RZ ;  /* 0xfffff384131d7824 */ /* 0x000fe400078e02ff */
[----:B------:R-:W-:-:S05]  /*04d0*/  IMAD.WIDE.U32 R18, R8, -0xc7c, R14 ;  /* 0xfffff38408127825 */ /* 0x000fca00078e000e */
[----:B------:R-:W-:Y:S02]  /*04e0*/  IADD3 R8, PT, PT, R19, -R8, R29 ;  /* 0x8000000813087210 */ /* 0x000fe40007ffe01d */
[----:B------:R-:W-:Y:S01]  /*04f0*/  IADD3 R19, P0, PT, R9, R22, RZ ;  /* 0x0000001609137210 */ /* 0x000fe20007f1e0ff */
[----:B------:R-:W-:Y:S02]  /*0500*/  IMAD R4, R4, -0x3ec5, RZ ;  /* 0xffffc13b04047824 */ /* 0x000fe400078e02ff */
[----:B------:R-:W-:Y:S01]  /*0510*/  IMAD.WIDE.U32 R14, R25, -0x3ec5, R14 ;  /* 0xffffc13b190e7825 */ /* 0x000fe200078e000e */
[----:B------:R0:W-:Y:S03]  /*0520*/  STG.E desc[UR6][R12.64+0x10], R24 ;  /* 0x000010180c007986 */ /* 0x0001e6000c101906 */
[----:B------:R-:W-:Y:S01]  /*0530*/  IMAD.X R6, R6, 0x1, R23, P0 ;  /* 0x0000000106067824 */ /* 0x000fe200000e0617 */
[----:B------:R-:W-:-:S03]  /*0540*/  IADD3 R4, PT, PT, R15, -R25, R4 ;  /* 0x800000190f047210 */ /* 0x000fc60007ffe004 */
[----:B------:R-:W-:Y:S01]  /*0550*/  IMAD R6, R6, -0x1ccd, RZ ;  /* 0xffffe33306067824 */ /* 0x000fe200078e02ff */
[----:B------:R-:W-:Y:S01]  /*0560*/  IADD3 R15, P0, PT, R2, R20, RZ ;  /* 0x00000014020f7210 */ /* 0x000fe20007f1e0ff */
[----:B0-----:R-:W-:-:S03]  /*0570*/  IMAD.WIDE.U32 R24, R19, -0x1ccd, RZ ;  /* 0xffffe33313187825 */ /* 0x001fc600078e00ff */
[----:B------:R-:W-:Y:S02]  /*0580*/  IADD3.X R21, PT, PT, R7, R21, RZ, P0, !PT ;  /* 0x0000001507157210 */ /* 0x000fe400007fe4ff */
[----:B------:R-:W-:-:S03]  /*0590*/  IADD3 R25, PT, PT, R25, -R19, R6 ;  /* 0x8000001319197210 */ /* 0x000fc60007ffe006 */
[----:B------:R-:W-:Y:S02]  /*05a0*/  IMAD R21, R21, -0x5203, RZ ;  /* 0xffffadfd15157824 */ /* 0x000fe400078e02ff */
[----:B------:R-:W-:-:S04]  /*05b0*/  IMAD.WIDE R6, R9, 0x300b, R24 ;  /* 0x0000300b09067825 */ /* 0x000fc800078e0218 */
[----:B------:R-:W-:-:S04]  /*05c0*/  IMAD.WIDE R22, R22, 0x98e, R24 ;  /* 0x0000098e16167825 */ /* 0x000fc800078e0218 */
[----:B------:R-:W-:-:S05]  /*05d0*/  IMAD.WIDE.U32 R24, R15, -0x5203, RZ ;  /* 0xffffadfd0f187825 */ /* 0x000fca00078e00ff */
[----:B------:R-:W-:Y:S01]  /*05e0*/  IADD3 R25, PT, PT, R25, -R15, R21 ;  /* 0x8000000f19197210 */ /* 0x000fe20007ffe015 */
[----:B------:R-:W-:Y:S02]  /*05f0*/  IMAD.IADD R17, R17, 0x1, R27 ;  /* 0x0000000111117824 */ /* 0x000fe400078e021b */
[----:B------:R-:W-:Y:S01]  /*0600*/  IMAD.WIDE R20, R20, 0x41b3, R24 ;  /* 0x000041b314147825 */ /* 0x000fe200078e0218 */
[----:B------:R-:W-:-:S03]  /*0610*/  IADD3 R6, P0, PT, R6, R18, RZ ;  /* 0x0000001206067210 */ /* 0x000fc60007f1e0ff */
[----:B------:R-:W-:Y:S01]  /*0620*/  IMAD.WIDE R26, R2, 0x6254, R24 ;  /* 0x00006254021a7825 */ /* 0x000fe200078e0218 */
[----:B------:R-:W-:Y:S02]  /*0630*/  IADD3 R2, P1, PT, R22, R14, RZ ;  /* 0x0000000e16027210 */ /* 0x000fe40007f3e0ff */
[----:B------:R-:W-:Y:S02]  /*0640*/  IADD3 R15, P3, PT, R20, R18, RZ ;  /* 0x00000012140f7210 */ /* 0x000fe40007f7e0ff */
[----:B------:R-:W-:Y:S01]  /*0650*/  IADD3 R19, P2, PT, R26, R14, RZ ;  /* 0x0000000e1a137210 */ /* 0x000fe20007f5e0ff */
[----:B------:R-:W-:Y:S02]  /*0660*/  IMAD.X R7, R7, 0x1, R8, P0 ;  /* 0x0000000107077824 */ /* 0x000fe400000e0608 */
[----:B------:R-:W-:Y:S01]  /*0670*/  IMAD.X R9, R23, 0x1, R4, P1 ;  /* 0x0000000117097824 */ /* 0x000fe200008e0604 */
[----:B------:R-:W-:Y:S01]  /*0680*/  IADD3.X R4, PT, PT, R27, R4, RZ, P2, !PT ;  /* 0x000000041b047210 */ /* 0x000fe200017fe4ff */
[----:B------:R-:W-:Y:S01]  /*0690*/  IMAD.X R8, R21, 0x1, R8, P3 ;  /* 0x0000000115087824 */ /* 0x000fe200018e0608 */
[----:B------:R-:W-:-:S02]  /*06a0*/  SHF.R.U64 R17, R16, 0xb, R17 ;  /* 0x0000000b10117819 */ /* 0x000fc40000001211 */
[----:B------:R-:W-:Y:S02]  /*06b0*/  SHF.R.U64 R19, R19, 0xb, R4 ;  /* 0x0000000b13137819 */ /* 0x000fe40000001204 */
[----:B------:R-:W-:Y:S02]  /*06c0*/  SHF.R.U64 R21, R6, 0xb, R7 ;  /* 0x0000000b06157819 */ /* 0x000fe40000001207 */
[----:B------:R-:W-:Y:S02]  /*06d0*/  SHF.R.U64 R15, R15, 0xb, R8 ;  /* 0x0000000b0f0f7819 */ /* 0x000fe40000001208 */
[----:B------:R-:W-:Y:S01]  /*06e0*/  SHF.R.U64 R9, R2, 0xb, R9 ;  /* 0x0000000b02097819 */ /* 0x000fe20000001209 */
[----:B------:R0:W-:Y:S04]  /*06f0*/  STG.E desc[UR6][R12.64+0x8], R5 ;  /* 0x000008050c007986 */ /* 0x0001e8000c101906 */
[----:B------:R0:W-:Y:S04]  /*0700*/  STG.E desc[UR6][R12.64+0x18], R17 ;  /* 0x000018110c007986 */ /* 0x0001e8000c101906 */
[----:B------:R0:W-:Y:S04]  /*0710*/  STG.E desc[UR6][R12.64+0xc], R19 ;  /* 0x00000c130c007986 */ /* 0x0001e8000c101906 */
[----:B------:R0:W-:Y:S04]  /*0720*/  STG.E desc[UR6][R12.64+0x4], R21 ;  /* 0x000004150c007986 */ /* 0x0001e8000c101906 */
[----:B------:R0:W-:Y:S04]  /*0730*/  STG.E desc[UR6][R12.64+0x14], R15 ;  /* 0x0000140f0c007986 */ /* 0x0001e8000c101906 */
[----:B------:R0:W-:Y:S01]  /*0740*/  STG.E desc[UR6][R12.64+0x1c], R9 ;  /* 0x00001c090c007986 */ /* 0x0001e2000c101906 */
[----:B------:R-:W-:-:S02]  /*0750*/  IADD3 R6, P1, PT, R12, 0x20, RZ ;  /* 0x000000200c067810 */ /* 0x000fc40007f3e0ff */
[----:B------:R-:W-:-:S03]  /*0760*/  IADD3 R10, P0, PT, R10, 0x20, RZ ;  /* 0x000000200a0a7810 */ /* 0x000fc60007f1e0ff */
[----:B------:R-:W-:Y:S01]  /*0770*/  IMAD.X R7, RZ, RZ, R13, P1 ;  /* 0x000000ffff077224 */ /* 0x000fe200008e060d */
[----:B------:R-:W-:Y:S01]  /*0780*/  IADD3.X R11, PT, PT, RZ, R11, RZ, P0, !PT ;  /* 0x0000000bff0b7210 */ /* 0x000fe200007fe4ff */
[----:B------:R-:W-:Y:S08]  /*0790*/  BRA.U UP0, `(.L_x_0) ;  /* 0xfffffff900587547 */ /* 0x000ff0000b83ffff */
[----:B------:R-:W-:-:S05]  /*07a0*/  UMOV UR4, URZ ;  /* 0x000000ff00047c82 */ /* 0x000fca0008000000 */
.L_x_1:
[----:B-1----:R-:W-:Y:S01]  /*07b0*/  IMAD.MOV.U32 R4, RZ, RZ, R0 ;  /* 0x000000ffff047224 */ /* 0x002fe200078e0000 */
[----:B0-----:R-:W-:-:S05]  /*07c0*/  MOV R5, R3 ;  /* 0x0000000300057202 */ /* 0x001fca0000000f00 */
[----:B------:R-:W2:Y:S04]  /*07d0*/  LDG.E R14, desc[UR6][R4.64] ;  /* 0x00000006040e7981 */ /* 0x000ea8000c1e1900 */
[----:B------:R-:W2:Y:S04]  /*07e0*/  LDG.E R3, desc[UR6][R4.64+0xe0] ;  /* 0x0000e00604037981 */ /* 0x000ea8000c1e1900 */
[----:B------:R-:W3:Y:S04]  /*07f0*/  LDG.E R27, desc[UR6][R4.64+0x60] ;  /* 0x00006006041b7981 */ /* 0x000ee8000c1e1900 */
[----:B------:R-:W3:Y:S04]  /*0800*/  LDG.E R8, desc[UR6][R4.64+0x80] ;  /* 0x0000800604087981 */ /* 0x000ee8000c1e1900 */
[----:B------:R-:W4:Y:S04]  /*0810*/  LDG.E R6, desc[UR6][R4.64+0x20] ;  /* 0x0000200604067981 */ /* 0x000f28000c1e1900 */
[----:B------:R-:W4:Y:S04]  /*0820*/  LDG.E R7, desc[UR6][R4.64+0xc0] ;  /* 0x0000c00604077981 */ /* 0x000f28000c1e1900 */
[----:B------:R-:W5:Y:S04]  /*0830*/  LDG.E R0, desc[UR6][R4.64+0x40] ;  /* 0x0000400604007981 */ /* 0x000f68000c1e1900 */
[----:B------:R-:W5:Y:S01]  /*0840*/  LDG.E R11, desc[UR6][R4.64+0xa0] ;  /* 0x0000a006040b7981 */ /* 0x000f62000c1e1900 */
[----:B------:R-:W-:-:S02]  /*0850*/  HFMA2 R16, -RZ, RZ, 0, 2 ;  /* 0x00004000ff107431 */ /* 0x000fc400000001ff */
[----:B------:R-:W-:Y:S01]  /*0860*/  IMAD.MOV.U32 R17, RZ, RZ, 0x0 ;  /* 0x00000000ff117424 */ /* 0x000fe200078e00ff */
[----:B------:R-:W-:-:S04]  /*0870*/  UIADD3 UR4, UPT, UPT, UR4, -0x1, URZ ;  /* 0xffffffff04047890 */ /* 0x000fc8000fffe0ff */
[----:B------:R-:W-:Y:S01]  /*0880*/  UISETP.NE.AND UP0, UPT, UR4, -0x8, UPT ;  /* 0xfffffff80400788c */ /* 0x000fe2000bf05270 */
[C---:B--2---:R-:W-:Y:S01]  /*0890*/  IMAD.IADD R2, R14.reuse, 0x1, R3 ;  /* 0x000000010e027824 */ /* 0x044fe200078e0203 */
[----:B------:R-:W-:-:S04]  /*08a0*/  IADD3 R14, PT, PT, R14, -R3, RZ ;  /* 0x800000030e0e7210 */ /* 0x000fc80007ffe0ff */
[----:B------:R-:W-:Y:S01]  /*08b0*/  SHF.R.S32.HI R3, RZ, 0x1f, R2 ;  /* 0x0000001fff037819 */ /* 0x000fe20000011402 */
[C-C-:B---3--:R-:W-:Y:S02]  /*08c0*/  IMAD.IADD R9, R27.reuse, 0x1, R8.reuse ;  /* 0x000000011b097824 */ /* 0x148fe400078e0208 */
[----:B------:R-:W-:-:S03]  /*08d0*/  IMAD.IADD R27, R27, 0x1, -R8 ;  /* 0x000000011b1b7824 */ /* 0x000fc600078e0a08 */
[--C-:B------:R-:W-:Y:S02]  /*08e0*/  IADD3 R13, P0, P1, R2, 0x2, R9.reuse ;  /* 0x00000002020d7810 */ /* 0x100fe4000791e009 */
[----:B------:R-:W-:Y:S01]  /*08f0*/  SHF.R.S32.HI R10, RZ, 0x1f, R9 ;  /* 0x0000001fff0a7819 */ /* 0x000fe20000011409 */
[--C-:B----4-:R-:W-:Y:S01]  /*0900*/  IMAD.IADD R21, R6, 0x1, R7.reuse ;  /* 0x0000000106157824 */ /* 0x110fe200078e0207 */
[----:B------:R-:W-:Y:S01]  /*0910*/  IADD3 R2, P2, PT, R2, -R9, RZ ;  /* 0x8000000902027210 */ /* 0x000fe20007f5e0ff */
[----:B------:R-:W-:Y:S01]  /*0920*/  IMAD.IADD R6, R6, 0x1, -R7 ;  /* 0x0000000106067824 */ /* 0x000fe200078e0a07 */
[C-C-:B------:R-:W-:Y:S02]  /*0930*/  IADD3.X R25, PT, PT, R3.reuse, RZ, R10.reuse, P0, P1 ;  /* 0x000000ff03197210 */ /* 0x140fe400007e240a */
[----:B------:R-:W-:Y:S01]  /*0940*/  IADD3 R15, P6, PT, R14, R27, RZ ;  /* 0x0000001b0e0f7210 */ /* 0x000fe20007fde0ff */
[----:B------:R-:W-:Y:S01]  /*0950*/  IMAD.X R9, R3, 0x1, ~R10, P2 ;  /* 0x0000000103097824 */ /* 0x000fe200010e0e0a */
[----:B------:R-:W-:-:S02]  /*0960*/  SHF.R.S32.HI R3, RZ, 0x1f, R21 ;  /* 0x0000001fff037819 */ /* 0x000fc40000011415 */
[CC--:B-----5:R-:W-:Y:S02]  /*0970*/  IADD3 R8, PT, PT, R0.reuse, R11.reuse, RZ ;  /* 0x0000000b00087210 */ /* 0x0e0fe40007ffe0ff */
[----:B------:R-:W-:Y:S02]  /*0980*/  IADD3 R7, PT, PT, R0, -R11, RZ ;  /* 0x8000000b00077210 */ /* 0x000fe40007ffe0ff */
[CC--:B------:R-:W-:Y:S02]  /*0990*/  IADD3 R20, P0, PT, R21.reuse, R8.reuse, RZ ;  /* 0x0000000815147210 */ /* 0x0c0fe40007f1e0ff */
[----:B------:R-:W-:Y:S02]  /*09a0*/  SHF.R.S32.HI R10, RZ, 0x1f, R8 ;  /* 0x0000001fff0a7819 */ /* 0x000fe40000011408 */
[----:B------:R-:W-:Y:S02]  /*09b0*/  IADD3 R21, P1, PT, R21, -R8, RZ ;  /* 0x8000000815157210 */ /* 0x000fe40007f3e0ff */
[----:B------:R-:W-:Y:S01]  /*09c0*/  SHF.R.S32.HI R8, RZ, 0x1f, R14 ;  /* 0x0000001fff087819 */ /* 0x000fe2000001140e */
[C-C-:B------:R-:W-:Y:S01]  /*09d0*/  IMAD.X R12, R3.reuse, 0x1, R10.reuse, P0 ;  /* 0x00000001030c7824 */ /* 0x140fe200000e060a */
[----:B------:R-:W-:Y:S01]  /*09e0*/  IADD3 R11, P2, PT, R14, R7, RZ ;  /* 0x000000070e0b7210 */ /* 0x000fe20007f5e0ff */
[----:B------:R-:W-:Y:S01]  /*09f0*/  IMAD.X R0, R3, 0x1, ~R10, P1 ;  /* 0x0000000103007824 */ /* 0x000fe200008e0e0a */
[----:B------:R-:W-:-:S02]  /*0a00*/  SHF.R.S32.HI R3, RZ, 0x1f, R27 ;  /* 0x0000001fff037819 */ /* 0x000fc4000001141b */
[----:B------:R-:W-:Y:S02]  /*0a10*/  IADD3 R10, P3, PT, R6, R27, RZ ;  /* 0x0000001b060a7210 */ /* 0x000fe40007f7e0ff */
[-C--:B------:R-:W-:Y:S01]  /*0a20*/  IADD3 R22, P4, PT, R20, R13.reuse, RZ ;  /* 0x0000000d14167210 */ /* 0x080fe20007f9e0ff */
[----:B------:R-:W-:Y:S01]  /*0a30*/  IMAD.X R18, R8, 0x1, R3, P6 ;  /* 0x0000000108127824 */ /* 0x000fe200030e0603 */
[----:B------:R-:W-:Y:S02]  /*0a40*/  IADD3 R20, P5, PT, -R20, R13, RZ ;  /* 0x0000000d14147210 */ /* 0x000fe40007fbe1ff */
[----:B------:R-:W-:Y:S01]  /*0a50*/  IADD3 R13, P1, PT, R21, R2, RZ ;  /* 0x00000002150d7210 */ /* 0x000fe20007f3e0ff */
[----:B------:R-:W-:Y:S01]  /*0a60*/  IMAD R24, R18, -0x1ccd, RZ ;  /* 0xffffe33312187824 */ /* 0x000fe200078e02ff */
[----:B------:R-:W-:Y:S02]  /*0a70*/  IADD3 R19, P0, PT, R10, R11, RZ ;  /* 0x0000000b0a137210 */ /* 0x000fe40007f1e0ff */
[----:B------:R-:W-:Y:S01]  /*0a80*/  IADD3.X R23, PT, PT, R12, R25, RZ, P4, !PT ;  /* 0x000000190c177210 */ /* 0x000fe200027fe4ff */
[----:B------:R-:W-:-:S02]  /*0a90*/  IMAD.X R25, R25, 0x1, ~R12, P5 ;  /* 0x0000000119197824 */ /* 0x000fc400028e0e0c */
[----:B------:R-:W-:-:S03]  /*0aa0*/  IMAD.WIDE.U32 R12, R13, 0x1151, R16 ;  /* 0x000011510d0c7825 */ /* 0x000fc600078e0010 */
[----:B------:R-:W-:Y:S01]  /*0ab0*/  SHF.R.U64 R29, R20, 0x2, R25 ;  /* 0x00000002141d7819 */ /* 0x000fe20000001219 */
[----:B------:R-:W-:Y:S01]  /*0ac0*/  IMAD.WIDE.U32 R16, R19, 0x25a1, R16 ;  /* 0x000025a113107825 */ /* 0x000fe200078e0010 */
[----:B------:R-:W-:Y:S02]  /*0ad0*/  SHF.R.S32.HI R20, RZ, 0x1f, R6 ;  /* 0x0000001fff147819 */ /* 0x000fe40000011406 */
[----:B------:R-:W-:Y:S01]  /*0ae0*/  IADD3 R25, P4, PT, R6, R7, RZ ;  /* 0x0000000706197210 */ /* 0x000fe20007f9e0ff */
[----:B------:R-:W-:Y:S01]  /*0af0*/  IMAD.WIDE.U32 R18, R15, -0x1ccd, RZ ;  /* 0xffffe3330f127825 */ /* 0x000fe200078e00ff */
[----:B------:R0:W-:Y:S03]  /*0b00*/  STG.E desc[UR6][R4.64+0x80], R29 ;  /* 0x0000801d04007986 */ /* 0x0001e6000c101906 */
[----:B------:R-:W-:Y:S01]  /*0b10*/  IMAD.X R3, R20, 0x1, R3, P3 ;  /* 0x0000000114037824 */ /* 0x000fe200018e0603 */
[----:B------:R-:W-:Y:S01]  /*0b20*/  IADD3 R19, PT, PT, R19, -R15, R24 ;  /* 0x8000000f13137210 */ /* 0x000fe20007ffe018 */
[----:B------:R-:W-:-:S02]  /*0b30*/  IMAD.X R24, R0, 0x1, R9, P1 ;  /* 0x0000000100187824 */ /* 0x000fc400008e0609 */
[----:B------:R-:W-:Y:S02]  /*0b40*/  IMAD R0, R0, -0x3b21, RZ ;  /* 0xffffc4df00007824 */ /* 0x000fe400078e02ff */
[----:B------:R-:W-:-:S04]  /*0b50*/  IMAD.WIDE R14, R14, 0x300b, R18 ;  /* 0x0000300b0e0e7825 */ /* 0x000fc800078e0212 */
[----:B------:R-:W-:Y:S01]  /*0b60*/  IMAD.WIDE R18, R27, 0x98e, R18 ;  /* 0x0000098e1b127825 */ /* 0x000fe200078e0212 */
[----:B------:R-:W-:Y:S02]  /*0b70*/  SHF.R.U64 R27, R22, 0x2, R23 ;  /* 0x00000002161b7819 */ /* 0x000fe40000001217 */
[----:B------:R-:W-:Y:S01]  /*0b80*/  SHF.R.S32.HI R23, RZ, 0x1f, R7 ;  /* 0x0000001fff177819 */ /* 0x000fe20000011407 */
[----:B0-----:R-:W-:Y:S02]  /*0b90*/  IMAD R29, R3, -0x3ec5, RZ ;  /* 0xffffc13b031d7824 */ /* 0x001fe400078e02ff */
[----:B------:R0:W-:Y:S01]  /*0ba0*/  STG.E desc[UR6][R4.64], R27 ;  /* 0x0000001b04007986 */ /* 0x0001e2000c101906 */
[----:B------:R-:W-:Y:S01]  /*0bb0*/  IADD3.X R20, PT, PT, R20, R23, RZ, P4, !PT ;  /* 0x0000001714147210 */ /* 0x000fe200027fe4ff */
[----:B------:R-:W-:Y:S02]  /*0bc0*/  IMAD.X R8, R8, 0x1, R23, P2 ;  /* 0x0000000108087824 */ /* 0x000fe400010e0617 */
[----:B------:R-:W-:-:S04]  /*0bd0*/  IMAD.WIDE.U32 R22, R25, -0x5203, RZ ;  /* 0xffffadfd19167825 */ /* 0x000fc800078e00ff */
[----:B------:R-:W-:Y:S01]  /*0be0*/  IMAD R26, R20, -0x5203, RZ ;  /* 0xffffadfd141a7824 */ /* 0x000fe200078e02ff */
[----:B------:R-:W-:Y:S01]  /*0bf0*/  IADD3.X R20, PT, PT, R3, R8, RZ, P0, !PT ;  /* 0x0000000803147210 */ /* 0x000fe200007fe4ff */
[----:B------:R-:W-:Y:S02]  /*0c00*/  IMAD R8, R8, -0xc7c, RZ ;  /* 0xfffff38408087824 */ /* 0x000fe400078e02ff */
[----:B0-----:R-:W-:Y:S01]  /*0c10*/  IMAD R27, R21, 0x7fff, R0 ;  /* 0x00007fff151b7824 */ /* 0x001fe200078e0200 */
[----:B------:R-:W-:Y:S01]  /*0c20*/  IADD3 R23, PT, PT, R23, -R25, R26 ;  /* 0x8000001917177210 */ /* 0x000fe20007ffe01a */
[----:B------:R-:W-:Y:S02]  /*0c30*/  IMAD R25, R24, 0x1151, RZ ;  /* 0x0000115118197824 */ /* 0x000fe400078e02ff */
[----:B------:R-:W-:Y:S02]  /*0c40*/  IMAD R20, R20, 0x25a1, RZ ;  /* 0x000025a114147824 */ /* 0x000fe400078e02ff */
[----:B------:R-:W-:-:S02]  /*0c50*/  IMAD.IADD R13, R13, 0x1, R25 ;  /* 0x000000010d0d7824 */ /* 0x000fc400078e0219 */
[----:B------:R-:W-:Y:S02]  /*0c60*/  IMAD.IADD R17, R17, 0x1, R20 ;  /* 0x0000000111117824 */ /* 0x000fe400078e0214 */
[----:B------:R-:W-:-:S04]  /*0c70*/  IMAD.WIDE.U32 R24, R2, 0x187e, R12 ;  /* 0x0000187e02187825 */ /* 0x000fc800078e000c */
[----:B------:R-:W-:-:S04]  /*0c80*/  IMAD.WIDE.U32 R12, R21, -0x3b21, R12 ;  /* 0xffffc4df150c7825 */ /* 0x000fc800078e000c */
[----:B------:R-:W-:-:S04]  /*0c90*/  IMAD.WIDE.U32 R2, R11, -0xc7c, R16 ;  /* 0xfffff3840b027825 */ /* 0x000fc800078e0010 */
[----:B------:R-:W-:Y:S01]  /*0ca0*/  IMAD.WIDE R20, R6, 0x6254, R22 ;  /* 0x0000625406147825 */ /* 0x000fe200078e0216 */
[----:B------:R-:W-:Y:S02]  /*0cb0*/  IADD3 R11, PT, PT, R3, -R11, R8 ;  /* 0x8000000b030b7210 */ /* 0x000fe40007ffe008 */
[----:B------:R-:W-:Y:S01]  /*0cc0*/  IADD3 R3, P0, PT, R14, R2, RZ ;  /* 0x000000020e037210 */ /* 0x000fe20007f1e0ff */
[----:B------:R-:W-:-:S04]  /*0cd0*/  IMAD.WIDE.U32 R16, R10, -0x3ec5, R16 ;  /* 0xffffc13b0a107825 */ /* 0x000fc800078e0010 */
[----:B------:R-:W-:Y:S01]  /*0ce0*/  IMAD.WIDE R22, R7, 0x41b3, R22 ;  /* 0x000041b307167825 */ /* 0x000fe200078e0216 */
[----:B------:R-:W-:Y:S02]  /*0cf0*/  IADD3 R29, PT, PT, R17, -R10, R29 ;  /* 0x8000000a111d7210 */ /* 0x000fe40007ffe01d */
[----:B------:R-:W-:Y:S01]  /*0d00*/  IADD3 R0, P1, PT, R18, R16, RZ ;  /* 0x0000001012007210 */ /* 0x000fe20007f3e0ff */
[----:B------:R-:W-:Y:S01]  /*0d10*/  IMAD R9, R9, 0x187e, RZ ;  /* 0x0000187e09097824 */ /* 0x000fe200078e02ff */
[----:B------:R-:W-:Y:S01]  /*0d20*/  IADD3 R2, P3, PT, R22, R2, RZ ;  /* 0x0000000216027210 */ /* 0x000fe20007f7e0ff */
[----:B------:R-:W-:Y:S01]  /*0d30*/  IMAD.IADD R17, R13, 0x1, R27 ;  /* 0x000000010d117824 */ /* 0x000fe200078e021b */
[----:B------:R-:W-:Y:S01]  /*0d40*/  IADD3 R16, P2, PT, R20, R16, RZ ;  /* 0x0000001014107210 */ /* 0x000fe20007f5e0ff */
[----:B------:R-:W-:Y:S01]  /*0d50*/  IMAD.X R7, R19, 0x1, R29, P1 ;  /* 0x0000000113077824 */ /* 0x000fe200008e061d */
[----:B------:R-:W-:Y:S01]  /*0d60*/  IADD3 R25, PT, PT, R25, R9, RZ ;  /* 0x0000000919197210 */ /* 0x000fe20007ffe0ff */
[--C-:B------:R-:W-:Y:S01]  /*0d70*/  IMAD.X R14, R15, 0x1, R11.reuse, P0 ;  /* 0x000000010f0e7824 */ /* 0x100fe200000e060b */
[----:B------:R-:W-:Y:S01]  /*0d80*/  IADD3.X R21, PT, PT, R21, R29, RZ, P2, !PT ;  /* 0x0000001d15157210 */ /* 0x000fe200017fe4ff */
[----:B------:R-:W-:Y:S01]  /*0d90*/  IMAD.X R9, R23, 0x1, R11, P3 ;  /* 0x0000000117097824 */ /* 0x000fe200018e060b */
[----:B------:R-:W-:-:S02]  /*0da0*/  SHF.R.U64 R25, R24, 0xf, R25 ;  /* 0x0000000f18197819 */ /* 0x000fc40000001219 */
[----:B------:R-:W-:Y:S02]  /*0db0*/  SHF.R.U64 R17, R12, 0xf, R17 ;  /* 0x0000000f0c117819 */ /* 0x000fe40000001211 */
[----:B------:R-:W-:Y:S01]  /*0dc0*/  SHF.R.U64 R11, R16, 0xf, R21 ;  /* 0x0000000f100b7819 */ /* 0x000fe20000001215 */
[----:B------:R1:W-:Y:S01]  /*0dd0*/  STG.E desc[UR6][R4.64+0x40], R25 ;  /* 0x0000401904007986 */ /* 0x0003e2000c101906 */
[----:B------:R-:W-:Y:S02]  /*0de0*/  SHF.R.U64 R7, R0, 0xf, R7 ;  /* 0x0000000f00077819 */ /* 0x000fe40000001207 */
[----:B------:R-:W-:Y:S01]  /*0df0*/  SHF.R.U64 R13, R3, 0xf, R14 ;  /* 0x0000000f030d7819 */ /* 0x000fe2000000120e */
[----:B------:R1:W-:Y:S01]  /*0e00*/  STG.E desc[UR6][R4.64+0xc0], R17 ;  /* 0x0000c01104007986 */ /* 0x0003e2000c101906 */
[----:B------:R-:W-:Y:S02]  /*0e10*/  SHF.R.U64 R9, R2, 0xf, R9 ;  /* 0x0000000f02097819 */ /* 0x000fe40000001209 */
[----:B------:R-:W-:Y:S01]  /*0e20*/  IADD3 R0, P0, PT, R4, 0x4, RZ ;  /* 0x0000000404007810 */ /* 0x000fe20007f1e0ff */
[----:B------:R1:W-:Y:S03]  /*0e30*/  STG.E desc[UR6][R4.64+0x60], R11 ;  /* 0x0000600b04007986 */ /* 0x0003e6000c101906 */
[----:B------:R-:W-:Y:S01]  /*0e40*/  IADD3.X R3, PT, PT, RZ, R5, RZ, P0, !PT ;  /* 0x00000005ff037210 */ /* 0x000fe200007fe4ff */
[----:B------:R1:W-:Y:S04]  /*0e50*/  STG.E desc[UR6][R4.64+0xe0], R7 ;  /* 0x0000e00704007986 */ /* 0x0003e8000c101906 */
[----:B------:R1:W-:Y:S04]  /*0e60*/  STG.E desc[UR6][R4.64+0x20], R13 ;  /* 0x0000200d04007986 */ /* 0x0003e8000c101906 */
[----:B------:R1:W-:Y:S01]  /*0e70*/  STG.E desc[UR6][R4.64+0xa0], R9 ;  /* 0x0000a00904007986 */ /* 0x0003e2000c101906 */
[----:B------:R-:W-:Y:S05]  /*0e80*/  BRA.U UP0, `(.L_x_1) ;  /* 0xfffffff900487547 */ /* 0x000fea000b83ffff */
[----:B------:R-:W-:Y:S05]  /*0e90*/  EXIT ;  /* 0x000000000000794d */ /* 0x000fea0003800000 */
.L_x_2:
[----:B------:R-:W-:-:S00]  /*0ea0*/  BRA `(.L_x_2) ;  /* 0xfffffffc00fc7947 */ /* 0x000fc0000383ffff */
[----:B------:R-:W-:-:S00]  /*0eb0*/  NOP ;  /* 0x0000000000007918 */ /* 0x000fc00000000000 */
        /* <DEDUP_REMOVED lines=12> */
.L_x_3:


//--------------------- .nv.shared.reserved.0     --------------------------
	.section	.nv.shared.reserved.0,"aw",@nobits
	.weak		__nv_reservedSMEM_offset_0_alias
	.size		__nv_reservedSMEM_offset_0_alias, 0, 64
	.other		__nv_reservedSMEM_offset_0_alias,@"STO_CUDA_RESERVED_SHARED STV_DEFAULT"
__nv_reservedSMEM_offset_0_alias:
	.zero		0
	.zero		64


//--------------------- .nv.constant0._Z10islow_cudaPiS_ --------------------------
	.section	.nv.constant0._Z10islow_cudaPiS_,"a",@progbits
	.sectionflags	@""
	.align	4
.nv.constant0._Z10islow_cudaPiS_:
	.zero		912


//--------------------- SYMBOLS --------------------------

	.type		.nv.reservedSmem.offset0,@object
	.size		.nv.reservedSmem.offset0,0x4
